	.headerflags	@"EF_CUDA_TEXMODE_UNIFIED EF_CUDA_64BIT_ADDRESS EF_CUDA_ACCELERATORS EF_CUDA_SM90 EF_CUDA_VIRTUAL_SM(EF_CUDA_SM90)"
	.elftype	@"ET_EXEC"


//--------------------- .nv.info                  --------------------------
	.section	.nv.info,"",@"SHT_CUDA_INFO"
	.align	4


	//----- nvinfo : EIATTR_REGCOUNT
	.align		4
        /*0000*/ 	.byte	0x04, 0x2f
        /*0002*/ 	.short	(.L_3 - .L_2)
	.align		4
.L_2:
        /*0004*/ 	.word	index@(triton_poi_fused__native_batch_norm_legit_no_training_relu_6)
        /*0008*/ 	.word	0x00000020


	//----- nvinfo : EIATTR_MIN_STACK_SIZE
	.align		4
.L_3:
        /*000c*/ 	.byte	0x04, 0x12
        /*000e*/ 	.short	(.L_5 - .L_4)
	.align		4
.L_4:
        /*0010*/ 	.word	index@(triton_poi_fused__native_batch_norm_legit_no_training_relu_6)
        /*0014*/ 	.word	0x00000000


	//----- nvinfo : EIATTR_FRAME_SIZE
	.align		4
.L_5:
        /*0018*/ 	.byte	0x04, 0x11
        /*001a*/ 	.short	(.L_7 - .L_6)
	.align		4
.L_6:
        /*001c*/ 	.word	index@(triton_poi_fused__native_batch_norm_legit_no_training_relu_6)
        /*0020*/ 	.word	0x00000000


	//----- nvinfo : EIATTR_MIN_STACK_SIZE
	.align		4
.L_7:
        /*0024*/ 	.byte	0x04, 0x12
        /*0026*/ 	.short	(.L_9 - .L_8)
	.align		4
.L_8:
        /*0028*/ 	.word	index@(triton_poi_fused__native_batch_norm_legit_no_training_relu_6)
        /*002c*/ 	.word	0x00000000
.L_9:


//--------------------- .nv.info.triton_poi_fused__native_batch_norm_legit_no_training_relu_6 --------------------------
	.section	.nv.info.triton_poi_fused__native_batch_norm_legit_no_training_relu_6,"",@"SHT_CUDA_INFO"
	.sectionflags	@""
	.align	4


	//----- nvinfo : EIATTR_CUDA_API_VERSION
	.align		4
        /*0000*/ 	.byte	0x04, 0x37
        /*0002*/ 	.short	(.L_11 - .L_10)
.L_10:
        /*0004*/ 	.word	0x0000007c


	//----- nvinfo : EIATTR_KPARAM_INFO
	.align		4
.L_11:
        /*0008*/ 	.byte	0x04, 0x17
        /*000a*/ 	.short	(.L_13 - .L_12)
.L_12:
        /*000c*/ 	.word	0x00000000
        /*0010*/ 	.short	0x0007
        /*0012*/ 	.short	0x0034
        /*0014*/ 	.byte	0x00, 0xf0, 0x11, 0x00


	//----- nvinfo : EIATTR_KPARAM_INFO
	.align		4
.L_13:
        /*0018*/ 	.byte	0x04, 0x17
        /*001a*/ 	.short	(.L_15 - .L_14)
.L_14:
        /*001c*/ 	.word	0x00000000
        /*0020*/ 	.short	0x0006
        /*0022*/ 	.short	0x0030
        /*0024*/ 	.byte	0x00, 0xf0, 0x11, 0x00


	//----- nvinfo : EIATTR_KPARAM_INFO
	.align		4
.L_15:
        /*0028*/ 	.byte	0x04, 0x17
        /*002a*/ 	.short	(.L_17 - .L_16)
.L_16:
        /*002c*/ 	.word	0x00000000
        /*0030*/ 	.short	0x0005
        /*0032*/ 	.short	0x0028
        /*0034*/ 	.byte	0x00, 0xf4, 0x21, 0x00


	//----- nvinfo : EIATTR_KPARAM_INFO
	.align		4
.L_17:
        /*0038*/ 	.byte	0x04, 0x17
        /*003a*/ 	.short	(.L_19 - .L_18)
.L_18:
        /*003c*/ 	.word	0x00000000
        /*0040*/ 	.short	0x0004
        /*0042*/ 	.short	0x0020
        /*0044*/ 	.byte	0x00, 0xf4, 0x21, 0x00


	//----- nvinfo : EIATTR_KPARAM_INFO
	.align		4
.L_19:
        /*0048*/ 	.byte	0x04, 0x17
        /*004a*/ 	.short	(.L_21 - .L_20)
.L_20:
        /*004c*/ 	.word	0x00000000
        /*0050*/ 	.short	0x0003
        /*0052*/ 	.short	0x0018
        /*0054*/ 	.byte	0x00, 0xf4, 0x21, 0x00


	//----- nvinfo : EIATTR_KPARAM_INFO
	.align		4
.L_21:
        /*0058*/ 	.byte	0x04, 0x17
        /*005a*/ 	.short	(.L_23 - .L_22)
.L_22:
        /*005c*/ 	.word	0x00000000
        /*0060*/ 	.short	0x0002
        /*0062*/ 	.short	0x0010
        /*0064*/ 	.byte	0x00, 0xf4, 0x21, 0x00


	//----- nvinfo : EIATTR_KPARAM_INFO
	.align		4
.L_23:
        /*0068*/ 	.byte	0x04, 0x17
        /*006a*/ 	.short	(.L_25 - .L_24)
.L_24:
        /*006c*/ 	.word	0x00000000
        /*0070*/ 	.short	0x0001
        /*0072*/ 	.short	0x0008
        /*0074*/ 	.byte	0x00, 0xf4, 0x21, 0x00


	//----- nvinfo : EIATTR_KPARAM_INFO
	.align		4
.L_25:
        /*0078*/ 	.byte	0x04, 0x17
        /*007a*/ 	.short	(.L_27 - .L_26)
.L_26:
        /*007c*/ 	.word	0x00000000
        /*0080*/ 	.short	0x0000
        /*0082*/ 	.short	0x0000
        /*0084*/ 	.byte	0x00, 0xf4, 0x21, 0x00


	//----- nvinfo : EIATTR_SPARSE_MMA_MASK
	.align		4
.L_27:
        /*0088*/ 	.byte	0x03, 0x50
        /*008a*/ 	.short	0x0000


	//----- nvinfo : EIATTR_MAXREG_COUNT
	.align		4
        /*008c*/ 	.byte	0x03, 0x1b
        /*008e*/ 	.short	0x00ff


	//----- nvinfo : EIATTR_EXIT_INSTR_OFFSETS
	.align		4
        /*0090*/ 	.byte	0x04, 0x1c
        /*0092*/ 	.short	(.L_29 - .L_28)


	//   ....[0]....
.L_28:
        /*0094*/ 	.word	0x000009e0


	//   ....[1]....
        /*0098*/ 	.word	0x00000a00


	//----- nvinfo : EIATTR_REQNTID
	.align		4
.L_29:
        /*009c*/ 	.byte	0x04, 0x10
        /*009e*/ 	.short	(.L_31 - .L_30)
.L_30:
        /*00a0*/ 	.word	0x00000080
        /*00a4*/ 	.word	0x00000001
        /*00a8*/ 	.word	0x00000001


	//----- nvinfo : EIATTR_CBANK_PARAM_SIZE
	.align		4
.L_31:
        /*00ac*/ 	.byte	0x03, 0x19
        /*00ae*/ 	.short	0x0038


	//----- nvinfo : EIATTR_PARAM_CBANK
	.align		4
        /*00b0*/ 	.byte	0x04, 0x0a
        /*00b2*/ 	.short	(.L_33 - .L_32)
	.align		4
.L_32:
        /*00b4*/ 	.word	index@(.nv.constant0.triton_poi_fused__native_batch_norm_legit_no_training_relu_6)
        /*00b8*/ 	.short	0x0210
        /*00ba*/ 	.short	0x0038


	//----- nvinfo : EIATTR_SW_WAR
	.align		4
.L_33:
        /*00bc*/ 	.byte	0x04, 0x36
        /*00be*/ 	.short	(.L_35 - .L_34)
.L_34:
        /*00c0*/ 	.word	0x00000008
.L_35:


//--------------------- .nv.callgraph             --------------------------
	.section	.nv.callgraph,"",@"SHT_CUDA_CALLGRAPH"
	.align	4
	.sectionentsize	8
	.align		4
        /*0000*/ 	.word	0x00000000
	.align		4
        /*0004*/ 	.word	0xffffffff
	.align		4
        /*0008*/ 	.word	0x00000000
	.align		4
        /*000c*/ 	.word	0xfffffffe
	.align		4
        /*0010*/ 	.word	0x00000000
	.align		4
        /*0014*/ 	.word	0xfffffffd
	.align		4
        /*0018*/ 	.word	0x00000000
	.align		4
        /*001c*/ 	.word	0xfffffffc


//--------------------- .nv.constant4             --------------------------
	.section	.nv.constant4,"a",@progbits
	.align	8
	.align		8
.nv.constant4:
        /*0000*/ 	.dword	_$_str
	.align		8
        /*0008*/ 	.dword	_$_str_$_2


//--------------------- .text.triton_poi_fused__native_batch_norm_legit_no_training_relu_6 --------------------------
	.section	.text.triton_poi_fused__native_batch_norm_legit_no_training_relu_6,"ax",@progbits
	.align	128
        .global         triton_poi_fused__native_batch_norm_legit_no_training_relu_6
        .type           triton_poi_fused__native_batch_norm_legit_no_training_relu_6,@function
        .size           triton_poi_fused__native_batch_norm_legit_no_training_relu_6,(.L_x_1 - triton_poi_fused__native_batch_norm_legit_no_training_relu_6)
        .other          triton_poi_fused__native_batch_norm_legit_no_training_relu_6,@"STO_CUDA_ENTRY STV_DEFAULT"
triton_poi_fused__native_batch_norm_legit_no_training_relu_6:
.text.triton_poi_fused__native_batch_norm_legit_no_training_relu_6:
[----:B------:R-:W0:Y:S01]  /*0000*/  LDC R1, c[0x0][0x28] ;  /* 0x00000a00ff017b82 */ /* 0x000e220000000800 */
[----:B------:R-:W1:Y:S07]  /*0010*/  S2R R7, SR_CTAID.Y ;  /* 0x0000000000077919 */ /* 0x000e6e0000002600 */
[----:B------:R-:W2:Y:S01]  /*0020*/  LDC.64 R4, c[0x0][0x220] ;  /* 0x00008800ff047b82 */ /* 0x000ea20000000a00 */
[----:B------:R-:W-:Y:S01]  /*0030*/  HFMA2.MMA R0, -RZ, RZ, 0, 0 ;  /* 0x00000000ff007435 */ /* 0x000fe200000001ff */
[----:B------:R-:W-:Y:S01]  /*0040*/  ULDC.64 UR4, c[0x0][0x208] ;  /* 0x0000820000047ab9 */ /* 0x000fe20000000a00 */
[----:B------:R-:W3:Y:S05]  /*0050*/  S2R R6, SR_TID.X ;  /* 0x0000000000067919 */ /* 0x000eea0000002100 */
[----:B------:R-:W4:Y:S08]  /*0060*/  LDC.64 R14, c[0x0][0x218] ;  /* 0x00008600ff0e7b82 */ /* 0x000f300000000a00 */
[----:B------:R-:W5:Y:S08]  /*0070*/  LDC.64 R16, c[0x0][0x210] ;  /* 0x00008400ff107b82 */ /* 0x000f700000000a00 */
[----:B------:R-:W5:Y:S01]  /*0080*/  LDC.64 R8, c[0x0][0x228] ;  /* 0x00008a00ff087b82 */ /* 0x000f620000000a00 */
[C---:B-1----:R-:W-:Y:S01]  /*0090*/  IMAD.HI R28, R7.reuse, 0x2aaaaaab, RZ ;  /* 0x2aaaaaab071c7827 */ /* 0x042fe200078e02ff */
[----:B------:R-:W-:-:S04]  /*00a0*/  ISETP.GE.AND P0, PT, R7, 0x600, PT ;  /* 0x000006000700780c */ /* 0x000fc80003f06270 */
[----:B------:R-:W-:-:S04]  /*00b0*/  SHF.R.U32.HI R3, RZ, 0x1f, R28 ;  /* 0x0000001fff037819 */ /* 0x000fc8000001161c */
[----:B------:R-:W-:-:S05]  /*00c0*/  LEA.HI.SX32 R28, R28, R3, 0x1a ;  /* 0x000000031c1c7211 */ /* 0x000fca00078fd2ff */
[----:B------:R-:W-:-:S04]  /*00d0*/  IMAD R7, R28, -0x180, R7 ;  /* 0xfffffe801c077824 */ /* 0x000fc800078e0207 */
[C---:B--2---:R-:W-:Y:S01]  /*00e0*/  IMAD.WIDE R4, R7.reuse, 0x4, R4 ;  /* 0x0000000407047825 */ /* 0x044fe200078e0204 */
[----:B------:R-:W1:Y:S04]  /*00f0*/  S2R R3, SR_CTAID.X ;  /* 0x0000000000037919 */ /* 0x000e680000002500 */
[----:B------:R2:W5:Y:S01]  /*0100*/  @!P0 LDG.E.EL R0, desc[UR4][R4.64] ;  /* 0x0000000404008981 */ /* 0x000562000c2e1900 */
[----:B---3--:R-:W-:Y:S01]  /*0110*/  LOP3.LUT R6, R6, 0x7f, RZ, 0xc0, !PT ;  /* 0x0000007f06067812 */ /* 0x008fe200078ec0ff */
[----:B------:R-:W-:Y:S01]  /*0120*/  IMAD R27, R28, 0x5a180, R7 ;  /* 0x0005a1801c1b7824 */ /* 0x000fe200078e0207 */
[----:B------:R-:W-:Y:S01]  /*0130*/  MOV R10, RZ ;  /* 0x000000ff000a7202 */ /* 0x000fe20000000f00 */
[----:B------:R-:W-:Y:S02]  /*0140*/  IMAD.MOV.U32 R23, RZ, RZ, RZ ;  /* 0x000000ffff177224 */ /* 0x000fe400078e00ff */
[----:B----4-:R-:W-:Y:S01]  /*0150*/  IMAD.WIDE R14, R7, 0x4, R14 ;  /* 0x00000004070e7825 */ /* 0x010fe200078e020e */
[----:B--2---:R-:W-:-:S04]  /*0160*/  HFMA2.MMA R4, -RZ, RZ, 0, 0 ;  /* 0x00000000ff047435 */ /* 0x004fc800000001ff */
[----:B------:R-:W2:Y:S01]  /*0170*/  @!P0 LDG.E.EL R23, desc[UR4][R14.64] ;  /* 0x000000040e178981 */ /* 0x000ea2000c2e1900 */
[----:B-1----:R-:W-:Y:S02]  /*0180*/  LEA R6, R3, R6, 0xa ;  /* 0x0000000603067211 */ /* 0x002fe400078e50ff */
[----:B------:R-:W1:Y:S02]  /*0190*/  LDC.64 R2, c[0x0][0x230] ;  /* 0x00008c00ff027b82 */ /* 0x000e640000000a00 */
[----:B------:R-:W-:Y:S01]  /*01a0*/  IADD3 R24, R6, 0x80, RZ ;  /* 0x0000008006187810 */ /* 0x000fe20007ffe0ff */
[C---:B------:R-:W-:Y:S01]  /*01b0*/  IMAD R27, R6.reuse, 0x180, R27 ;  /* 0x00000180061b7824 */ /* 0x040fe200078e021b */
[----:B------:R-:W-:Y:S02]  /*01c0*/  ISETP.LT.AND P1, PT, R6, 0x3c1, !P0 ;  /* 0x000003c10600780c */ /* 0x000fe40004721270 */
[----:B------:R-:W-:Y:S01]  /*01d0*/  ISETP.LT.AND P6, PT, R24, 0x3c1, !P0 ;  /* 0x000003c11800780c */ /* 0x000fe200047c1270 */
[----:B-----5:R-:W-:Y:S01]  /*01e0*/  IMAD.WIDE R20, R27, 0x4, R16 ;  /* 0x000000041b147825 */ /* 0x020fe200078e0210 */
[----:B------:R-:W-:-:S02]  /*01f0*/  IADD3 R13, R27, 0xc000, RZ ;  /* 0x0000c0001b0d7810 */ /* 0x000fc40007ffe0ff */
[----:B------:R-:W-:-:S03]  /*0200*/  P2R R5, PR, RZ, 0x2 ;  /* 0x00000002ff057803 */ /* 0x000fc60000000000 */
[----:B------:R-:W-:Y:S01]  /*0210*/  IMAD.WIDE R12, R13, 0x4, R16 ;  /* 0x000000040d0c7825 */ /* 0x000fe200078e0210 */
[----:B------:R-:W-:-:S03]  /*0220*/  P2R R25, PR, RZ, 0x40 ;  /* 0x00000040ff197803 */ /* 0x000fc60000000000 */
[----:B------:R-:W2:Y:S01]  /*0230*/  @P1 LDG.E.EL R4, desc[UR4][R20.64] ;  /* 0x0000000414041981 */ /* 0x000ea2000c2e1900 */
[----:B------:R-:W-:-:S03]  /*0240*/  IMAD.MOV.U32 R18, RZ, RZ, RZ ;  /* 0x000000ffff127224 */ /* 0x000fc600078e00ff */
[----:B------:R3:W4:Y:S01]  /*0250*/  @P6 LDG.E.EL R10, desc[UR4][R12.64] ;  /* 0x000000040c0a6981 */ /* 0x000722000c2e1900 */
[----:B------:R-:W-:Y:S02]  /*0260*/  ISETP.NE.AND P6, PT, R5, RZ, PT ;  /* 0x000000ff0500720c */ /* 0x000fe40003fc5270 */
[----:B------:R-:W-:Y:S01]  /*0270*/  MOV R5, RZ ;  /* 0x000000ff00057202 */ /* 0x000fe20000000f00 */
[----:B-1----:R-:W-:-:S05]  /*0280*/  IMAD.WIDE R2, R7, 0x4, R2 ;  /* 0x0000000407027825 */ /* 0x002fca00078e0202 */
[----:B------:R-:W5:Y:S01]  /*0290*/  @!P0 LDG.E.EL R5, desc[UR4][R2.64] ;  /* 0x0000000402058981 */ /* 0x000f62000c2e1900 */
[----:B0--3--:R-:W-:-:S05]  /*02a0*/  IMAD.WIDE R12, R7, 0x4, R8 ;  /* 0x00000004070c7825 */ /* 0x009fca00078e0208 */
[----:B------:R0:W5:Y:S01]  /*02b0*/  @!P0 LDG.E.EL R18, desc[UR4][R12.64] ;  /* 0x000000040c128981 */ /* 0x000162000c2e1900 */
[----:B------:R-:W-:Y:S01]  /*02c0*/  HFMA2.MMA R11, -RZ, RZ, 1.625, 0 ;  /* 0x3e800000ff0b7435 */ /* 0x000fe200000001ff */
[----:B------:R-:W-:-:S04]  /*02d0*/  IADD3 R9, R6, 0x100, RZ ;  /* 0x0000010006097810 */ /* 0x000fc80007ffe0ff */
[----:B------:R-:W-:Y:S01]  /*02e0*/  ISETP.LT.AND P5, PT, R9, 0x3c1, !P0 ;  /* 0x000003c10900780c */ /* 0x000fe200047a1270 */
[----:B------:R-:W-:Y:S01]  /*02f0*/  VIADD R15, R27, 0x18000 ;  /* 0x000180001b0f7836 */ /* 0x000fe20000000000 */
[----:B0-----:R-:W-:-:S03]  /*0300*/  IADD3 R12, R6, 0x180, RZ ;  /* 0x00000180060c7810 */ /* 0x001fc60007ffe0ff */
[----:B------:R-:W-:Y:S01]  /*0310*/  IMAD.WIDE R14, R15, 0x4, R16 ;  /* 0x000000040f0e7825 */ /* 0x000fe200078e0210 */
[----:B------:R-:W-:Y:S02]  /*0320*/  IADD3 R21, R27, 0x24000, RZ ;  /* 0x000240001b157810 */ /* 0x000fe40007ffe0ff */
[----:B------:R-:W-:-:S03]  /*0330*/  IADD3 R29, R27, 0x3c000, RZ ;  /* 0x0003c0001b1d7810 */ /* 0x000fc60007ffe0ff */
[----:B------:R-:W-:Y:S01]  /*0340*/  IMAD.WIDE R20, R21, 0x4, R16 ;  /* 0x0000000415147825 */ /* 0x000fe200078e0210 */
[----:B------:R-:W-:-:S03]  /*0350*/  IADD3 R3, R6, 0x280, RZ ;  /* 0x0000028006037810 */ /* 0x000fc60007ffe0ff */
[----:B------:R-:W-:Y:S01]  /*0360*/  VIADD R22, R6, 0x380 ;  /* 0x0000038006167836 */ /* 0x000fe20000000000 */
[----:B------:R-:W-:Y:S01]  /*0370*/  ISETP.LT.AND P3, PT, R3, 0x3c1, !P0 ;  /* 0x000003c10300780c */ /* 0x000fe20004761270 */
[----:B------:R-:W-:-:S04]  /*0380*/  FADD R0, R0, 0.0010000000474974513054 ;  /* 0x3a83126f00007421 */ /* 0x000fc80000000000 */
[----:B------:R-:W0:Y:S02]  /*0390*/  MUFU.SQRT R8, R0 ;  /* 0x0000000000087308 */ /* 0x000e240000002000 */
[C---:B0-----:R-:W-:Y:S02]  /*03a0*/  FSETP.GT.AND P1, PT, R8.reuse, 8.50705917302346158658e+37, PT ;  /* 0x7e8000000800780b */ /* 0x041fe40003f24000 */
[----:B------:R-:W-:-:S11]  /*03b0*/  FSETP.GEU.AND P2, PT, R8, 1.175494350822287508e-38, PT ;  /* 0x008000000800780b */ /* 0x000fd60003f4e000 */
[----:B------:R-:W-:-:S04]  /*03c0*/  @P1 FMUL R8, R8, 0.25 ;  /* 0x3e80000008081820 */ /* 0x000fc80000400000 */
[----:B------:R-:W-:-:S06]  /*03d0*/  @!P2 FMUL R8, R8, 16777216 ;  /* 0x4b8000000808a820 */ /* 0x000fcc0000400000 */
[----:B------:R-:W0:Y:S01]  /*03e0*/  MUFU.RCP R8, R8 ;  /* 0x0000000800087308 */ /* 0x000e220000001000 */
[----:B------:R-:W-:-:S05]  /*03f0*/  FSEL R13, R11, 1, P1 ;  /* 0x3f8000000b0d7808 */ /* 0x000fca0000800000 */
[----:B------:R-:W-:Y:S01]  /*0400*/  @!P2 FMUL R13, R13, 16777216 ;  /* 0x4b8000000d0da820 */ /* 0x000fe20000400000 */
[C---:B--2---:R-:W-:Y:S01]  /*0410*/  FADD R4, -R23.reuse, R4 ;  /* 0x0000000417047221 */ /* 0x044fe20000000100 */
[----:B----4-:R-:W-:Y:S02]  /*0420*/  FADD R10, -R23, R10 ;  /* 0x0000000a170a7221 */ /* 0x010fe40000000100 */
[----:B0-----:R-:W-:Y:S01]  /*0430*/  FMUL R13, R8, R13 ;  /* 0x0000000d080d7220 */ /* 0x001fe20000400000 */
[----:B------:R-:W-:-:S03]  /*0440*/  ISETP.LT.AND P2, PT, R12, 0x3c1, !P0 ;  /* 0x000003c10c00780c */ /* 0x000fc60004741270 */
[C---:B------:R-:W-:Y:S01]  /*0450*/  FMUL R4, R13.reuse, R4 ;  /* 0x000000040d047220 */ /* 0x040fe20000400000 */
[----:B------:R-:W-:Y:S01]  /*0460*/  FMUL R2, R13, R10 ;  /* 0x0000000a0d027220 */ /* 0x000fe20000400000 */
[----:B------:R-:W-:Y:S01]  /*0470*/  VIADD R10, R6, 0x200 ;  /* 0x00000200060a7836 */ /* 0x000fe20000000000 */
[----:B------:R-:W-:Y:S01]  /*0480*/  MOV R0, RZ ;  /* 0x000000ff00007202 */ /* 0x000fe20000000f00 */
[-CC-:B-----5:R-:W-:Y:S01]  /*0490*/  FFMA R4, R4, R18.reuse, R5.reuse ;  /* 0x0000001204047223 */ /* 0x1a0fe20000000005 */
[----:B------:R-:W-:Y:S01]  /*04a0*/  HFMA2.MMA R11, -RZ, RZ, 0, 0 ;  /* 0x00000000ff0b7435 */ /* 0x000fe200000001ff */
[----:B------:R-:W-:Y:S01]  /*04b0*/  FFMA R19, R2, R18, R5 ;  /* 0x0000001202137223 */ /* 0x000fe20000000005 */
[----:B------:R-:W-:Y:S02]  /*04c0*/  ISETP.LT.AND P4, PT, R10, 0x3c1, !P0 ;  /* 0x000003c10a00780c */ /* 0x000fe40004781270 */
[----:B------:R0:W2:Y:S01]  /*04d0*/  @P5 LDG.E.EL R0, desc[UR4][R14.64] ;  /* 0x000000040e005981 */ /* 0x0000a2000c2e1900 */
[----:B------:R-:W-:Y:S01]  /*04e0*/  FSETP.GEU.AND P1, PT, R4, RZ, PT ;  /* 0x000000ff0400720b */ /* 0x000fe20003f2e000 */
[----:B------:R-:W-:Y:S01]  /*04f0*/  IMAD.MOV.U32 R2, RZ, RZ, RZ ;  /* 0x000000ffff027224 */ /* 0x000fe200078e00ff */
[----:B------:R-:W-:-:S02]  /*0500*/  IADD3 R8, R6, 0x300, RZ ;  /* 0x0000030006087810 */ /* 0x000fc40007ffe0ff */
[----:B------:R-:W-:Y:S02]  /*0510*/  SEL R26, R4, RZ, P1 ;  /* 0x000000ff041a7207 */ /* 0x000fe40000800000 */
[C---:B------:R-:W-:Y:S01]  /*0520*/  FSETP.GEU.AND P1, PT, R19.reuse, RZ, PT ;  /* 0x000000ff1300720b */ /* 0x040fe20003f2e000 */
[----:B------:R1:W3:Y:S01]  /*0530*/  @P2 LDG.E.EL R11, desc[UR4][R20.64] ;  /* 0x00000004140b2981 */ /* 0x0002e2000c2e1900 */
[----:B0-----:R-:W-:Y:S02]  /*0540*/  IADD3 R15, R27, 0x30000, RZ ;  /* 0x000300001b0f7810 */ /* 0x001fe40007ffe0ff */
[----:B------:R-:W-:-:S03]  /*0550*/  SEL R19, R19, RZ, P1 ;  /* 0x000000ff13137207 */ /* 0x000fc60000800000 */
[----:B------:R-:W-:Y:S01]  /*0560*/  IMAD.WIDE R14, R15, 0x4, R16 ;  /* 0x000000040f0e7825 */ /* 0x000fe200078e0210 */
[----:B------:R-:W-:-:S03]  /*0570*/  ISETP.LT.AND P1, PT, R8, 0x3c1, !P0 ;  /* 0x000003c10800780c */ /* 0x000fc60004721270 */
[--C-:B-1----:R-:W-:Y:S01]  /*0580*/  IMAD.WIDE R20, R29, 0x4, R16.reuse ;  /* 0x000000041d147825 */ /* 0x102fe200078e0210 */
[----:B------:R-:W-:Y:S01]  /*0590*/  IADD3 R29, R27, 0x48000, RZ ;  /* 0x000480001b1d7810 */ /* 0x000fe20007ffe0ff */
[----:B------:R0:W4:Y:S01]  /*05a0*/  @P4 LDG.E.EL R2, desc[UR4][R14.64] ;  /* 0x000000040e024981 */ /* 0x000122000c2e1900 */
[----:B------:R-:W-:Y:S02]  /*05b0*/  ISETP.LT.AND P0, PT, R22, 0x3c1, !P0 ;  /* 0x000003c11600780c */ /* 0x000fe40004701270 */
[----:B------:R-:W-:Y:S02]  /*05c0*/  IADD3 R27, R27, 0x54000, RZ ;  /* 0x000540001b1b7810 */ /* 0x000fe40007ffe0ff */
[----:B------:R-:W-:Y:S01]  /*05d0*/  MOV R4, RZ ;  /* 0x000000ff00047202 */ /* 0x000fe20000000f00 */
[----:B0-----:R-:W-:Y:S01]  /*05e0*/  IMAD.WIDE R14, R29, 0x4, R16 ;  /* 0x000000041d0e7825 */ /* 0x001fe200078e0210 */
[----:B------:R-:W-:-:S04]  /*05f0*/  HFMA2.MMA R29, -RZ, RZ, 0, 0 ;  /* 0x00000000ff1d7435 */ /* 0x000fc800000001ff */
[----:B------:R0:W5:Y:S01]  /*0600*/  @P3 LDG.E.EL R4, desc[UR4][R20.64] ;  /* 0x0000000414043981 */ /* 0x000162000c2e1900 */
[----:B------:R-:W-:-:S04]  /*0610*/  IMAD.WIDE R16, R27, 0x4, R16 ;  /* 0x000000041b107825 */ /* 0x000fc800078e0210 */
[----:B------:R-:W-:Y:S01]  /*0620*/  IMAD.MOV.U32 R27, RZ, RZ, RZ ;  /* 0x000000ffff1b7224 */ /* 0x000fe200078e00ff */
[----:B------:R1:W5:Y:S01]  /*0630*/  @P1 LDG.E.EL R29, desc[UR4][R14.64] ;  /* 0x000000040e1d1981 */ /* 0x000362000c2e1900 */
[----:B0-----:R-:W0:Y:S04]  /*0640*/  LDC.64 R20, c[0x0][0x238] ;  /* 0x00008e00ff147b82 */ /* 0x001e280000000a00 */
[----:B------:R0:W5:Y:S01]  /*0650*/  @P0 LDG.E.EL R27, desc[UR4][R16.64] ;  /* 0x00000004101b0981 */ /* 0x000162000c2e1900 */
[----:B------:R-:W-:-:S04]  /*0660*/  IMAD R28, R28, 0x440, R7 ;  /* 0x000004401c1c7824 */ /* 0x000fc800078e0207 */
[----:B------:R-:W-:-:S05]  /*0670*/  IMAD R28, R28, 0x3c1, RZ ;  /* 0x000003c11c1c7824 */ /* 0x000fca00078e02ff */
[----:B------:R-:W-:-:S05]  /*0680*/  IADD3 R7, R6, R28, RZ ;  /* 0x0000001c06077210 */ /* 0x000fca0007ffe0ff */
[----:B0-----:R-:W-:-:S05]  /*0690*/  IMAD.WIDE R6, R7, 0x4, R20 ;  /* 0x0000000407067825 */ /* 0x001fca00078e0214 */
[----:B------:R0:W-:Y:S01]  /*06a0*/  @P6 STG.E desc[UR4][R6.64], R26 ;  /* 0x0000001a06006986 */ /* 0x0001e2000c101904 */
[----:B------:R-:W-:Y:S01]  /*06b0*/  ISETP.NE.AND P6, PT, R25, RZ, PT ;  /* 0x000000ff1900720c */ /* 0x000fe20003fc5270 */
[----:B------:R-:W-:Y:S01]  /*06c0*/  IMAD.IADD R25, R12, 0x1, R28 ;  /* 0x000000010c197824 */ /* 0x000fe200078e021c */
[----:B-1----:R-:W-:Y:S02]  /*06d0*/  IADD3 R15, R10, R28, RZ ;  /* 0x0000001c0a0f7210 */ /* 0x002fe40007ffe0ff */
[----:B------:R-:W-:Y:S02]  /*06e0*/  IADD3 R17, R8, R28, RZ ;  /* 0x0000001c08117210 */ /* 0x000fe40007ffe0ff */
[----:B0-----:R-:W-:Y:S02]  /*06f0*/  IADD3 R7, R24, R28, RZ ;  /* 0x0000001c18077210 */ /* 0x001fe40007ffe0ff */
[----:B------:R-:W-:-:S03]  /*0700*/  IADD3 R24, R9, R28, RZ ;  /* 0x0000001c09187210 */ /* 0x000fc60007ffe0ff */
[----:B------:R-:W-:-:S05]  /*0710*/  IMAD.WIDE R8, R7, 0x4, R20 ;  /* 0x0000000407087825 */ /* 0x000fca00078e0214 */
[----:B------:R0:W-:Y:S01]  /*0720*/  @P6 STG.E desc[UR4][R8.64], R19 ;  /* 0x0000001308006986 */ /* 0x0001e2000c101904 */
[----:B------:R-:W-:Y:S02]  /*0730*/  IADD3 R3, R3, R28, RZ ;  /* 0x0000001c03037210 */ /* 0x000fe40007ffe0ff */
[----:B------:R-:W-:Y:S01]  /*0740*/  IADD3 R22, R22, R28, RZ ;  /* 0x0000001c16167210 */ /* 0x000fe20007ffe0ff */
[----:B0-----:R-:W-:-:S04]  /*0750*/  IMAD.WIDE R8, R15, 0x4, R20 ;  /* 0x000000040f087825 */ /* 0x001fc800078e0214 */
[----:B--2---:R-:W-:-:S04]  /*0760*/  FADD R0, -R23, R0 ;  /* 0x0000000017007221 */ /* 0x004fc80000000100 */
[----:B------:R-:W-:Y:S01]  /*0770*/  FMUL R12, R13, R0 ;  /* 0x000000000d0c7220 */ /* 0x000fe20000400000 */
[----:B---3--:R-:W-:-:S03]  /*0780*/  FADD R10, -R23, R11 ;  /* 0x0000000b170a7221 */ /* 0x008fc60000000100 */
[----:B------:R-:W-:Y:S01]  /*0790*/  FFMA R11, R12, R18, R5 ;  /* 0x000000120c0b7223 */ /* 0x000fe20000000005 */
[----:B------:R-:W-:-:S04]  /*07a0*/  FMUL R14, R13, R10 ;  /* 0x0000000a0d0e7220 */ /* 0x000fc80000400000 */
[----:B------:R-:W-:Y:S01]  /*07b0*/  FSETP.GEU.AND P6, PT, R11, RZ, PT ;  /* 0x000000ff0b00720b */ /* 0x000fe20003fce000 */
[----:B----4-:R-:W-:-:S04]  /*07c0*/  FADD R2, -R23, R2 ;  /* 0x0000000217027221 */ /* 0x010fc80000000100 */
[----:B------:R-:W-:Y:S01]  /*07d0*/  FMUL R12, R13, R2 ;  /* 0x000000020d0c7220 */ /* 0x000fe20000400000 */
[----:B-----5:R-:W-:-:S04]  /*07e0*/  FADD R4, -R23, R4 ;  /* 0x0000000417047221 */ /* 0x020fc80000000100 */
[----:B------:R-:W-:Y:S01]  /*07f0*/  FMUL R2, R13, R4 ;  /* 0x000000040d027220 */ /* 0x000fe20000400000 */
[C---:B------:R-:W-:Y:S01]  /*0800*/  FADD R0, -R23.reuse, R29 ;  /* 0x0000001d17007221 */ /* 0x040fe20000000100 */
[----:B------:R-:W-:-:S03]  /*0810*/  FADD R6, -R23, R27 ;  /* 0x0000001b17067221 */ /* 0x000fc60000000100 */
[----:B------:R-:W-:Y:S01]  /*0820*/  FMUL R10, R13, R0 ;  /* 0x000000000d0a7220 */ /* 0x000fe20000400000 */
[----:B------:R-:W-:Y:S01]  /*0830*/  SEL R23, R11, RZ, P6 ;  /* 0x000000ff0b177207 */ /* 0x000fe20003000000 */
[----:B------:R-:W-:Y:S01]  /*0840*/  FMUL R4, R13, R6 ;  /* 0x000000060d047220 */ /* 0x000fe20000400000 */
[----:B------:R-:W-:-:S04]  /*0850*/  IMAD.WIDE R6, R24, 0x4, R20 ;  /* 0x0000000418067825 */ /* 0x000fc800078e0214 */
[-CC-:B------:R-:W-:Y:S01]  /*0860*/  FFMA R0, R14, R18.reuse, R5.reuse ;  /* 0x000000120e007223 */ /* 0x180fe20000000005 */
[-CC-:B------:R-:W-:Y:S01]  /*0870*/  FFMA R11, R12, R18.reuse, R5.reuse ;  /* 0x000000120c0b7223 */ /* 0x180fe20000000005 */
[-CC-:B------:R-:W-:Y:S01]  /*0880*/  FFMA R2, R2, R18.reuse, R5.reuse ;  /* 0x0000001202027223 */ /* 0x180fe20000000005 */
[----:B------:R0:W-:Y:S02]  /*0890*/  @P5 STG.E desc[UR4][R6.64], R23 ;  /* 0x0000001706005986 */ /* 0x0001e4000c101904 */
[----:B------:R-:W-:Y:S01]  /*08a0*/  FSETP.GEU.AND P5, PT, R0, RZ, PT ;  /* 0x000000ff0000720b */ /* 0x000fe20003fae000 */
[----:B------:R-:W-:Y:S01]  /*08b0*/  FFMA R10, R10, R18, R5 ;  /* 0x000000120a0a7223 */ /* 0x000fe20000000005 */
[----:B------:R-:W-:Y:S01]  /*08c0*/  FSETP.GEU.AND P6, PT, R11, RZ, PT ;  /* 0x000000ff0b00720b */ /* 0x000fe20003fce000 */
[----:B------:R-:W-:Y:S01]  /*08d0*/  IMAD.WIDE R12, R3, 0x4, R20 ;  /* 0x00000004030c7825 */ /* 0x000fe200078e0214 */
[----:B------:R-:W-:-:S03]  /*08e0*/  SEL R3, R0, RZ, P5 ;  /* 0x000000ff00037207 */ /* 0x000fc60002800000 */
[----:B------:R-:W-:Y:S01]  /*08f0*/  FFMA R18, R4, R18, R5 ;  /* 0x0000001204127223 */ /* 0x000fe20000000005 */
[----:B------:R-:W-:Y:S02]  /*0900*/  FSETP.GEU.AND P5, PT, R2, RZ, PT ;  /* 0x000000ff0200720b */ /* 0x000fe40003fae000 */
[----:B------:R-:W-:Y:S01]  /*0910*/  SEL R11, R11, RZ, P6 ;  /* 0x000000ff0b0b7207 */ /* 0x000fe20003000000 */
[--C-:B------:R-:W-:Y:S01]  /*0920*/  IMAD.WIDE R4, R25, 0x4, R20.reuse ;  /* 0x0000000419047825 */ /* 0x100fe200078e0214 */
[----:B------:R-:W-:Y:S02]  /*0930*/  FSETP.GEU.AND P6, PT, R10, RZ, PT ;  /* 0x000000ff0a00720b */ /* 0x000fe40003fce000 */
[----:B0-----:R-:W-:Y:S01]  /*0940*/  SEL R7, R2, RZ, P5 ;  /* 0x000000ff02077207 */ /* 0x001fe20002800000 */
[----:B------:R-:W-:Y:S01]  /*0950*/  IMAD.WIDE R14, R17, 0x4, R20 ;  /* 0x00000004110e7825 */ /* 0x000fe200078e0214 */
[----:B------:R-:W-:Y:S01]  /*0960*/  SEL R17, R10, RZ, P6 ;  /* 0x000000ff0a117207 */ /* 0x000fe20003000000 */
[----:B------:R0:W-:Y:S01]  /*0970*/  @P2 STG.E desc[UR4][R4.64], R3 ;  /* 0x0000000304002986 */ /* 0x0001e2000c101904 */
[----:B------:R-:W-:-:S03]  /*0980*/  FSETP.GEU.AND P5, PT, R18, RZ, PT ;  /* 0x000000ff1200720b */ /* 0x000fc60003fae000 */
[----:B------:R0:W-:Y:S04]  /*0990*/  @P4 STG.E desc[UR4][R8.64], R11 ;  /* 0x0000000b08004986 */ /* 0x0001e8000c101904 */
[----:B------:R0:W-:Y:S01]  /*09a0*/  @P3 STG.E desc[UR4][R12.64], R7 ;  /* 0x000000070c003986 */ /* 0x0001e2000c101904 */
[----:B------:R-:W-:-:S03]  /*09b0*/  IMAD.WIDE R22, R22, 0x4, R20 ;  /* 0x0000000416167825 */ /* 0x000fc600078e0214 */
[----:B------:R0:W-:Y:S01]  /*09c0*/  @P1 STG.E desc[UR4][R14.64], R17 ;  /* 0x000000110e001986 */ /* 0x0001e2000c101904 */
[----:B------:R-:W-:Y:S01]  /*09d0*/  SEL R19, R18, RZ, P5 ;  /* 0x000000ff12137207 */ /* 0x000fe20002800000 */
[----:B0-----:R-:W-:Y:S06]  /*09e0*/  @!P0 EXIT ;  /* 0x000000000000894d */ /* 0x001fec0003800000 */
[----:B------:R-:W-:Y:S01]  /*09f0*/  STG.E desc[UR4][R22.64], R19 ;  /* 0x0000001316007986 */ /* 0x000fe2000c101904 */
[----:B------:R-:W-:Y:S05]  /*0a00*/  EXIT ;  /* 0x000000000000794d */ /* 0x000fea0003800000 */
.L_x_0:
[----:B------:R-:W-:-:S00]  /*0a10*/  BRA `(.L_x_0) ;  /* 0xfffffffc00fc7947 */ /* 0x000fc0000383ffff */
[----:B------:R-:W-:-:S00]  /*0a20*/  NOP ;  /* 0x0000000000007918 */ /* 0x000fc00000000000 */
        /* <DEDUP_REMOVED lines=13> */
.L_x_1:


//--------------------- .nv.global.init           --------------------------
	.section	.nv.global.init,"aw",@progbits
.nv.global.init:
	.type		_$_str,@object
	.size		_$_str,(_$_str_$_2 - _$_str)
_$_str:
        /*0000*/ 	.byte	0x5f, 0x5f, 0x43, 0x55, 0x44, 0x41, 0x5f, 0x46, 0x54, 0x5a, 0x00
	.type		_$_str_$_2,@object
	.size		_$_str_$_2,(.L_1 - _$_str_$_2)
_$_str_$_2:
        /*000b*/ 	.byte	0x5f, 0x5f, 0x43, 0x55, 0x44, 0x41, 0x5f, 0x50, 0x52, 0x45, 0x43, 0x5f, 0x53, 0x51, 0x52, 0x54
        /*001b*/ 	.byte	0x00
.L_1:


//--------------------- .nv.constant0.triton_poi_fused__native_batch_norm_legit_no_training_relu_6 --------------------------
	.section	.nv.constant0.triton_poi_fused__native_batch_norm_legit_no_training_relu_6,"a",@progbits
	.sectionflags	@""
	.align	4
.nv.constant0.triton_poi_fused__native_batch_norm_legit_no_training_relu_6:
	.zero		584
